//
// Generated by NVIDIA NVVM Compiler
//
// Compiler Build ID: CL-36424714
// Cuda compilation tools, release 13.0, V13.0.88
// Based on NVVM 20.0.0
//

.version 9.0
.target sm_100
.address_size 64

	// .globl	_Z22dummy_aggregate_kernelPiS_PfS0_
.extern .func  (.param .b64 func_retval0) malloc
(
	.param .b64 malloc_param_0
)
;
.extern .func free
(
	.param .b64 free_param_0
)
;

.visible .entry _Z22dummy_aggregate_kernelPiS_PfS0_(
	.param .u64 .ptr .align 1 _Z22dummy_aggregate_kernelPiS_PfS0__param_0,
	.param .u64 .ptr .align 1 _Z22dummy_aggregate_kernelPiS_PfS0__param_1,
	.param .u64 .ptr .align 1 _Z22dummy_aggregate_kernelPiS_PfS0__param_2,
	.param .u64 .ptr .align 1 _Z22dummy_aggregate_kernelPiS_PfS0__param_3
)
{
	.reg .pred 	%p<20>;
	.reg .b32 	%r<76>;
	.reg .b32 	%f<11>;
	.reg .b64 	%rd<50>;

	ld.param.u64 	%rd17, [_Z22dummy_aggregate_kernelPiS_PfS0__param_0];
	ld.param.u64 	%rd16, [_Z22dummy_aggregate_kernelPiS_PfS0__param_1];
	ld.param.u64 	%rd18, [_Z22dummy_aggregate_kernelPiS_PfS0__param_2];
	ld.param.u64 	%rd19, [_Z22dummy_aggregate_kernelPiS_PfS0__param_3];
	cvta.to.global.u64 	%rd1, %rd17;
	cvta.to.global.u64 	%rd2, %rd19;
	cvta.to.global.u64 	%rd3, %rd18;
	mov.u32 	%r38, %tid.x;
	mov.u32 	%r39, %ctaid.x;
	mov.u32 	%r1, %ntid.x;
	mad.lo.s32 	%r70, %r39, %r1, %r38;
	setp.gt.s32 	%p1, %r70, 9;
	@%p1 bra 	$L__BB0_25;
	mov.u32 	%r40, %tid.y;
	mov.u32 	%r41, %ctaid.y;
	mov.u32 	%r42, %ntid.y;
	mad.lo.s32 	%r3, %r41, %r42, %r40;
	mov.u32 	%r43, %nctaid.y;
	mul.lo.s32 	%r4, %r42, %r43;
	mov.u32 	%r44, %nctaid.x;
	mul.lo.s32 	%r5, %r1, %r44;
	add.s32 	%r6, %r3, %r4;
	max.u32 	%r45, %r6, 16;
	setp.lt.u32 	%p2, %r6, 16;
	selp.u32 	%r46, 1, 0, %p2;
	add.s32 	%r47, %r6, %r46;
	sub.s32 	%r48, %r45, %r47;
	div.u32 	%r49, %r48, %r4;
	add.s32 	%r7, %r49, %r46;
	and.b32  	%r8, %r7, 3;
	add.s32 	%r9, %r6, %r4;
	add.s32 	%r10, %r9, %r4;
	mov.u32 	%r67, %r70;
$L__BB0_2:
	setp.gt.u32 	%p3, %r3, 15;
	@%p3 bra 	$L__BB0_9;
	setp.eq.s32 	%p4, %r8, 3;
	shl.b32 	%r12, %r67, 4;
	mov.u32 	%r68, %r3;
	@%p4 bra 	$L__BB0_7;
	setp.eq.s32 	%p5, %r8, 0;
	add.s32 	%r50, %r12, %r3;
	mul.wide.s32 	%rd20, %r50, 4;
	add.s64 	%rd6, %rd3, %rd20;
	ld.global.f32 	%f1, [%rd6];
	add.s64 	%rd7, %rd2, %rd20;
	st.global.f32 	[%rd7], %f1;
	mov.u32 	%r68, %r6;
	@%p5 bra 	$L__BB0_7;
	setp.eq.s32 	%p6, %r8, 1;
	shl.b32 	%r13, %r4, 2;
	cvt.u64.u32 	%rd21, %r13;
	add.s64 	%rd8, %rd6, %rd21;
	ld.global.f32 	%f2, [%rd8];
	add.s64 	%rd9, %rd7, %rd21;
	st.global.f32 	[%rd9], %f2;
	mov.u32 	%r68, %r9;
	@%p6 bra 	$L__BB0_7;
	add.s64 	%rd23, %rd8, %rd21;
	ld.global.f32 	%f3, [%rd23];
	add.s64 	%rd24, %rd9, %rd21;
	st.global.f32 	[%rd24], %f3;
	mov.u32 	%r68, %r10;
$L__BB0_7:
	setp.lt.u32 	%p7, %r7, 3;
	@%p7 bra 	$L__BB0_9;
$L__BB0_8:
	add.s32 	%r51, %r12, %r68;
	mul.wide.s32 	%rd25, %r51, 4;
	add.s64 	%rd26, %rd3, %rd25;
	ld.global.f32 	%f4, [%rd26];
	add.s64 	%rd27, %rd2, %rd25;
	st.global.f32 	[%rd27], %f4;
	shl.b32 	%r52, %r4, 2;
	cvt.u64.u32 	%rd28, %r52;
	add.s64 	%rd29, %rd26, %rd28;
	ld.global.f32 	%f5, [%rd29];
	add.s64 	%rd30, %rd27, %rd28;
	st.global.f32 	[%rd30], %f5;
	add.s64 	%rd31, %rd29, %rd28;
	ld.global.f32 	%f6, [%rd31];
	add.s64 	%rd32, %rd30, %rd28;
	st.global.f32 	[%rd32], %f6;
	add.s64 	%rd33, %rd31, %rd28;
	ld.global.f32 	%f7, [%rd33];
	add.s64 	%rd34, %rd32, %rd28;
	st.global.f32 	[%rd34], %f7;
	add.s32 	%r68, %r52, %r68;
	setp.lt.u32 	%p8, %r68, 16;
	@%p8 bra 	$L__BB0_8;
$L__BB0_9:
	add.s32 	%r67, %r67, %r5;
	setp.lt.s32 	%p9, %r67, 10;
	@%p9 bra 	$L__BB0_2;
	add.s64 	%rd4, %rd1, 8;
	cvta.to.global.u64 	%rd5, %rd16;
$L__BB0_11:
	mul.wide.s32 	%rd35, %r70, 4;
	add.s64 	%rd36, %rd5, %rd35;
	ld.global.u32 	%r19, [%rd36+4];
	ld.global.u32 	%r20, [%rd36];
	sub.s32 	%r21, %r19, %r20;
	mul.wide.s32 	%rd37, %r21, 4;
	{ // callseq 0, 0
	.param .b64 param0;
	st.param.b64 	[param0], %rd37;
	.param .b64 retval0;
	call.uni (retval0), 
	malloc, 
	(
	param0
	);
	ld.param.b64 	%rd38, [retval0];
	} // callseq 0
	ld.global.u32 	%r22, [%rd36];
	setp.lt.s32 	%p10, %r21, 1;
	@%p10 bra 	$L__BB0_24;
	and.b32  	%r23, %r21, 3;
	sub.s32 	%r54, %r20, %r19;
	setp.gt.u32 	%p11, %r54, -4;
	mov.b32 	%r71, 0;
	@%p11 bra 	$L__BB0_15;
	and.b32  	%r71, %r21, 2147483644;
	neg.s32 	%r73, %r71;
	add.s64 	%rd49, %rd38, 8;
	mov.u32 	%r72, %r22;
$L__BB0_14:
	mul.wide.s32 	%rd39, %r72, 4;
	add.s64 	%rd40, %rd4, %rd39;
	ld.global.u32 	%r55, [%rd40+-8];
	st.u32 	[%rd49+-8], %r55;
	ld.global.u32 	%r56, [%rd40+-4];
	st.u32 	[%rd49+-4], %r56;
	ld.global.u32 	%r57, [%rd40];
	st.u32 	[%rd49], %r57;
	ld.global.u32 	%r58, [%rd40+4];
	st.u32 	[%rd49+4], %r58;
	add.s32 	%r73, %r73, 4;
	add.s32 	%r72, %r72, 4;
	add.s64 	%rd49, %rd49, 16;
	setp.eq.s32 	%p12, %r73, 0;
	@%p12 bra 	$L__BB0_15;
	bra.uni 	$L__BB0_14;
$L__BB0_15:
	setp.eq.s32 	%p13, %r23, 0;
	@%p13 bra 	$L__BB0_19;
	add.s32 	%r59, %r71, %r22;
	mul.wide.s32 	%rd41, %r59, 4;
	add.s64 	%rd12, %rd1, %rd41;
	ld.global.u32 	%r60, [%rd12];
	mul.wide.u32 	%rd42, %r71, 4;
	add.s64 	%rd13, %rd38, %rd42;
	st.u32 	[%rd13], %r60;
	setp.eq.s32 	%p14, %r23, 1;
	@%p14 bra 	$L__BB0_19;
	ld.global.u32 	%r61, [%rd12+4];
	st.u32 	[%rd13+4], %r61;
	setp.eq.s32 	%p15, %r23, 2;
	@%p15 bra 	$L__BB0_19;
	ld.global.u32 	%r62, [%rd12+8];
	st.u32 	[%rd13+8], %r62;
$L__BB0_19:
	shl.b32 	%r27, %r70, 4;
	mov.b32 	%r74, 0;
$L__BB0_20:
	setp.gt.u32 	%p16, %r3, 15;
	@%p16 bra 	$L__BB0_23;
	mul.wide.u32 	%rd43, %r74, 4;
	add.s64 	%rd44, %rd38, %rd43;
	ld.u32 	%r64, [%rd44];
	shl.b32 	%r33, %r64, 4;
	mov.u32 	%r75, %r3;
$L__BB0_22:
	add.s32 	%r65, %r33, %r75;
	mul.wide.s32 	%rd45, %r65, 4;
	add.s64 	%rd46, %rd3, %rd45;
	ld.global.f32 	%f8, [%rd46];
	add.s32 	%r66, %r27, %r75;
	mul.wide.s32 	%rd47, %r66, 4;
	add.s64 	%rd48, %rd2, %rd47;
	ld.global.f32 	%f9, [%rd48];
	add.f32 	%f10, %f8, %f9;
	st.global.f32 	[%rd48], %f10;
	add.s32 	%r75, %r75, %r4;
	setp.lt.u32 	%p17, %r75, 16;
	@%p17 bra 	$L__BB0_22;
$L__BB0_23:
	add.s32 	%r74, %r74, 1;
	setp.ne.s32 	%p18, %r74, %r21;
	@%p18 bra 	$L__BB0_20;
$L__BB0_24:
	bar.sync 	0;
	{ // callseq 1, 0
	.param .b64 param0;
	st.param.b64 	[param0], %rd38;
	call.uni 
	free, 
	(
	param0
	);
	} // callseq 1
	add.s32 	%r70, %r70, %r5;
	setp.lt.s32 	%p19, %r70, 10;
	@%p19 bra 	$L__BB0_11;
$L__BB0_25:
	ret;

}


// ===== COMPILED SASS (sm_100) =====

	.target	sm_100

	.elftype	@"ET_EXEC"


//--------------------- .note.nv.tkinfo           --------------------------
	.section	.note.nv.tkinfo,"",@"SHT_NOTE"
	.sectionflags	@"SHF_NOTE_NV_TKINFO"
	.tkinfo
        /*0018*/ 	.word	0x00000002
        /*0030*/ 	.string	""
        /*0030*/ 	.string	"ptxas"
        /*0030*/ 	.string	"Cuda compilation tools, release 13.0, V13.0.88"
        /*0030*/ 	.string	"Build cuda_13.0.r13.0/compiler.36424714_0"
        /*0030*/ 	.string	"-arch sm_100 -m 64 "



//--------------------- .note.nv.cuinfo           --------------------------
	.section	.note.nv.cuinfo,"",@"SHT_NOTE"
	.sectionflags	@"SHF_NOTE_NV_CUINFO"
        /*0018*/ 	.short	0x0002
        /*001a*/ 	.short	0x0064
        /*001c*/ 	.short	0x0082
	.zero		2


//--------------------- .nv.info                  --------------------------
	.section	.nv.info,"",@"SHT_CUDA_INFO"
	.align	4


	//----- nvinfo : EIATTR_REGCOUNT
	.align		4
        /*0000*/ 	.byte	0x04, 0x2f
        /*0002*/ 	.short	(.L_1 - .L_0)
	.align		4
.L_0:
        /*0004*/ 	.word	index@(_Z22dummy_aggregate_kernelPiS_PfS0_)
        /*0008*/ 	.word	0x00000020


	//----- nvinfo : EIATTR_FRAME_SIZE
	.align		4
.L_1:
        /*000c*/ 	.byte	0x04, 0x11
        /*000e*/ 	.short	(.L_3 - .L_2)
	.align		4
.L_2:
        /*0010*/ 	.word	index@(_Z22dummy_aggregate_kernelPiS_PfS0_)
        /*0014*/ 	.word	0x00000000


	//----- nvinfo : EIATTR_MIN_STACK_SIZE
	.align		4
.L_3:
        /*0018*/ 	.byte	0x04, 0x12
        /*001a*/ 	.short	(.L_5 - .L_4)
	.align		4
.L_4:
        /*001c*/ 	.word	index@(_Z22dummy_aggregate_kernelPiS_PfS0_)
        /*0020*/ 	.word	0x00000000
.L_5:


//--------------------- .nv.compat                --------------------------
	.section	.nv.compat,"",@"SHT_CUDA_COMPAT_INFO"
	.align	4
        /*0000*/ 	.byte	0x02, 0x09, 0x00, 0x00, 0x02, 0x02, 0x01, 0x00, 0x02, 0x05, 0x05, 0x00, 0x03, 0x07, 0x01, 0x01
        /*0010*/ 	.byte	0x02, 0x03, 0x00, 0x00, 0x02, 0x06, 0x01, 0x00, 0x04, 0x0b, 0x08, 0x00, 0x09, 0x00, 0x00, 0x00
        /*0020*/ 	.byte	0x00, 0x00, 0x00, 0x00


//--------------------- .nv.info._Z22dummy_aggregate_kernelPiS_PfS0_ --------------------------
	.section	.nv.info._Z22dummy_aggregate_kernelPiS_PfS0_,"",@"SHT_CUDA_INFO"
	.sectionflags	@""
	.align	4


	//----- nvinfo : EIATTR_CUDA_API_VERSION
	.align		4
        /*0000*/ 	.byte	0x04, 0x37
        /*0002*/ 	.short	(.L_7 - .L_6)
.L_6:
        /*0004*/ 	.word	0x00000082


	//----- nvinfo : EIATTR_KPARAM_INFO
	.align		4
.L_7:
        /*0008*/ 	.byte	0x04, 0x17
        /*000a*/ 	.short	(.L_9 - .L_8)
.L_8:
        /*000c*/ 	.word	0x00000000
        /*0010*/ 	.short	0x0003
        /*0012*/ 	.short	0x0018
        /*0014*/ 	.byte	0x00, 0xf5, 0x21, 0x00


	//----- nvinfo : EIATTR_KPARAM_INFO
	.align		4
.L_9:
        /*0018*/ 	.byte	0x04, 0x17
        /*001a*/ 	.short	(.L_11 - .L_10)
.L_10:
        /*001c*/ 	.word	0x00000000
        /*0020*/ 	.short	0x0002
        /*0022*/ 	.short	0x0010
        /*0024*/ 	.byte	0x00, 0xf5, 0x21, 0x00


	//----- nvinfo : EIATTR_KPARAM_INFO
	.align		4
.L_11:
        /*0028*/ 	.byte	0x04, 0x17
        /*002a*/ 	.short	(.L_13 - .L_12)
.L_12:
        /*002c*/ 	.word	0x00000000
        /*0030*/ 	.short	0x0001
        /*0032*/ 	.short	0x0008
        /*0034*/ 	.byte	0x00, 0xf5, 0x21, 0x00


	//----- nvinfo : EIATTR_KPARAM_INFO
	.align		4
.L_13:
        /*0038*/ 	.byte	0x04, 0x17
        /*003a*/ 	.short	(.L_15 - .L_14)
.L_14:
        /*003c*/ 	.word	0x00000000
        /*0040*/ 	.short	0x0000
        /*0042*/ 	.short	0x0000
        /*0044*/ 	.byte	0x00, 0xf5, 0x21, 0x00


	//----- nvinfo : EIATTR_SPARSE_MMA_MASK
	.align		4
.L_15:
        /*0048*/ 	.byte	0x03, 0x50
        /*004a*/ 	.short	0x0000


	//----- nvinfo : EIATTR_MAXREG_COUNT
	.align		4
        /*004c*/ 	.byte	0x03, 0x1b
        /*004e*/ 	.short	0x00ff


	//----- nvinfo : EIATTR_NUM_BARRIERS
	.align		4
        /*0050*/ 	.byte	0x02, 0x4c
        /*0052*/ 	.byte	0x01
	.zero		1


	//----- nvinfo : EIATTR_EXTERNS
	.align		4
        /*0054*/ 	.byte	0x04, 0x0f
        /*0056*/ 	.short	(.L_17 - .L_16)


	//   ....[0]....
	.align		4
.L_16:
        /*0058*/ 	.word	index@(malloc)


	//   ....[1]....
	.align		4
        /*005c*/ 	.word	index@(free)


	//----- nvinfo : EIATTR_MERCURY_ISA_VERSION
	.align		4
.L_17:
        /*0060*/ 	.byte	0x03, 0x5f
        /*0062*/ 	.short	0x0101


	//----- nvinfo : EIATTR_VRC_CTA_INIT_COUNT
	.align		4
        /*0064*/ 	.byte	0x02, 0x4a
	.zero		1
	.zero		1


	//----- nvinfo : EIATTR_SYSCALL_OFFSETS
	.align		4
        /*0068*/ 	.byte	0x04, 0x46
        /*006a*/ 	.short	(.L_19 - .L_18)


	//   ....[0]....
.L_18:
        /*006c*/ 	.word	0x00000810


	//   ....[1]....
        /*0070*/ 	.word	0x00000d50


	//----- nvinfo : EIATTR_EXIT_INSTR_OFFSETS
	.align		4
.L_19:
        /*0074*/ 	.byte	0x04, 0x1c
        /*0076*/ 	.short	(.L_21 - .L_20)


	//   ....[0]....
.L_20:
        /*0078*/ 	.word	0x00000060


	//   ....[1]....
        /*007c*/ 	.word	0x00000d90


	//----- nvinfo : EIATTR_CRS_STACK_SIZE
	.align		4
.L_21:
        /*0080*/ 	.byte	0x04, 0x1e
        /*0082*/ 	.short	(.L_23 - .L_22)
.L_22:
        /*0084*/ 	.word	0x00000000


	//----- nvinfo : EIATTR_CBANK_PARAM_SIZE
	.align		4
.L_23:
        /*0088*/ 	.byte	0x03, 0x19
        /*008a*/ 	.short	0x0020


	//----- nvinfo : EIATTR_PARAM_CBANK
	.align		4
        /*008c*/ 	.byte	0x04, 0x0a
        /*008e*/ 	.short	(.L_25 - .L_24)
	.align		4
.L_24:
        /*0090*/ 	.word	index@(.nv.constant0._Z22dummy_aggregate_kernelPiS_PfS0_)
        /*0094*/ 	.short	0x0380
        /*0096*/ 	.short	0x0020


	//----- nvinfo : EIATTR_SW_WAR
	.align		4
.L_25:
        /*0098*/ 	.byte	0x04, 0x36
        /*009a*/ 	.short	(.L_27 - .L_26)
.L_26:
        /*009c*/ 	.word	0x00000008
.L_27:


//--------------------- .nv.callgraph             --------------------------
	.section	.nv.callgraph,"",@"SHT_CUDA_CALLGRAPH"
	.align	4
	.sectionentsize	8
	.align		4
        /*0000*/ 	.word	0x00000000
	.align		4
        /*0004*/ 	.word	0xffffffff
	.align		4
        /*0008*/ 	.word	index@(_Z22dummy_aggregate_kernelPiS_PfS0_)
	.align		4
        /*000c*/ 	.word	index@(free)
	.align		4
        /*0010*/ 	.word	index@(_Z22dummy_aggregate_kernelPiS_PfS0_)
	.align		4
        /*0014*/ 	.word	index@(malloc)
	.align		4
        /*0018*/ 	.word	0x00000000
	.align		4
        /*001c*/ 	.word	0xfffffffe
	.align		4
        /*0020*/ 	.word	0x00000000
	.align		4
        /*0024*/ 	.word	0xfffffffd
	.align		4
        /*0028*/ 	.word	0x00000000
	.align		4
        /*002c*/ 	.word	0xfffffffc


//--------------------- .nv.constant4             --------------------------
	.section	.nv.constant4,"a",@progbits
	.align	8
	.align		8
.nv.constant4:
        /*0000*/ 	.dword	malloc
	.align		8
        /*0008*/ 	.dword	free


//--------------------- .text._Z22dummy_aggregate_kernelPiS_PfS0_ --------------------------
	.section	.text._Z22dummy_aggregate_kernelPiS_PfS0_,"ax",@progbits
	.align	128
        .global         _Z22dummy_aggregate_kernelPiS_PfS0_
        .type           _Z22dummy_aggregate_kernelPiS_PfS0_,@function
        .size           _Z22dummy_aggregate_kernelPiS_PfS0_,(.L_x_21 - _Z22dummy_aggregate_kernelPiS_PfS0_)
        .other          _Z22dummy_aggregate_kernelPiS_PfS0_,@"STO_CUDA_ENTRY STV_DEFAULT"
_Z22dummy_aggregate_kernelPiS_PfS0_:
.text._Z22dummy_aggregate_kernelPiS_PfS0_:
[----:B------:R-:W0:Y:S01]  /*0000*/  LDC R1, c[0x0][0x37c] ;  /* 0x0000df00ff017b82 */ /* 0x000e220000000800 */
[----:B------:R-:W1:Y:S07]  /*0010*/  S2R R4, SR_TID.X ;  /* 0x0000000000047919 */ /* 0x000e6e0000002100 */
[----:B------:R-:W1:Y:S08]  /*0020*/  S2UR UR4, SR_CTAID.X ;  /* 0x00000000000479c3 */ /* 0x000e700000002500 */
[----:B------:R-:W1:Y:S02]  /*0030*/  LDC R23, c[0x0][0x360] ;  /* 0x0000d800ff177b82 */ /* 0x000e640000000800 */
[----:B-1----:R-:W-:-:S05]  /*0040*/  IMAD R4, R23, UR4, R4 ;  /* 0x0000000417047c24 */ /* 0x002fca000f8e0204 */
[----:B------:R-:W-:-:S13]  /*0050*/  ISETP.GT.AND P0, PT, R4, 0x9, PT ;  /* 0x000000090400780c */ /* 0x000fda0003f04270 */
[----:B0-----:R-:W-:Y:S05]  /*0060*/  @P0 EXIT ;  /* 0x000000000000094d */ /* 0x001fea0003800000 */
[----:B------:R-:W0:Y:S01]  /*0070*/  LDC R5, c[0x0][0x364] ;  /* 0x0000d900ff057b82 */ /* 0x000e220000000800 */
[----:B------:R-:W0:Y:S01]  /*0080*/  LDCU UR4, c[0x0][0x374] ;  /* 0x00006e80ff0477ac */ /* 0x000e220008000800 */
[----:B------:R-:W1:Y:S01]  /*0090*/  S2R R18, SR_TID.Y ;  /* 0x0000000000127919 */ /* 0x000e620000002200 */
[----:B------:R-:W-:Y:S01]  /*00a0*/  BSSY.RECONVERGENT B0, `(.L_x_0) ;  /* 0x000006a000007945 */ /* 0x000fe20003800200 */
[----:B------:R-:W2:Y:S01]  /*00b0*/  LDCU.64 UR36, c[0x0][0x358] ;  /* 0x00006b00ff2477ac */ /* 0x000ea20008000a00 */
[----:B0-----:R-:W-:-:S03]  /*00c0*/  IMAD R19, R5, UR4, RZ ;  /* 0x0000000405137c24 */ /* 0x001fc6000f8e02ff */
[----:B------:R-:W1:Y:S01]  /*00d0*/  S2UR UR4, SR_CTAID.Y ;  /* 0x00000000000479c3 */ /* 0x000e620000002600 */
[----:B------:R-:W0:Y:S01]  /*00e0*/  I2F.U32.RP R7, R19 ;  /* 0x0000001300077306 */ /* 0x000e220000209000 */
[----:B------:R-:W-:Y:S01]  /*00f0*/  IMAD.MOV R9, RZ, RZ, -R19 ;  /* 0x000000ffff097224 */ /* 0x000fe200078e0a13 */
[----:B------:R-:W-:-:S06]  /*0100*/  ISETP.NE.U32.AND P2, PT, R19, RZ, PT ;  /* 0x000000ff1300720c */ /* 0x000fcc0003f45070 */
[----:B0-----:R-:W0:Y:S01]  /*0110*/  MUFU.RCP R7, R7 ;  /* 0x0000000700077308 */ /* 0x001e220000001000 */
[----:B-1----:R-:W-:Y:S01]  /*0120*/  IMAD R18, R5, UR4, R18 ;  /* 0x0000000405127c24 */ /* 0x002fe2000f8e0212 */
[----:B------:R-:W1:Y:S03]  /*0130*/  LDCU UR4, c[0x0][0x370] ;  /* 0x00006e00ff0477ac */ /* 0x000e660008000800 */
[----:B------:R-:W-:-:S05]  /*0140*/  IMAD.IADD R0, R18, 0x1, R19 ;  /* 0x0000000112007824 */ /* 0x000fca00078e0213 */
[C---:B------:R-:W-:Y:S01]  /*0150*/  ISETP.GE.U32.AND P0, PT, R0.reuse, 0x10, PT ;  /* 0x000000100000780c */ /* 0x040fe20003f06070 */
[----:B0-----:R-:W-:Y:S01]  /*0160*/  VIADD R2, R7, 0xffffffe ;  /* 0x0ffffffe07027836 */ /* 0x001fe20000000000 */
[----:B------:R-:W-:Y:S02]  /*0170*/  VIMNMX.U32 R5, PT, PT, R0, 0x10, !PT ;  /* 0x0000001000057848 */ /* 0x000fe40007fe0000 */
[----:B------:R-:W-:Y:S01]  /*0180*/  SEL R6, RZ, 0x1, P0 ;  /* 0x00000001ff067807 */ /* 0x000fe20000000000 */
[----:B------:R0:W3:Y:S01]  /*0190*/  F2I.FTZ.U32.TRUNC.NTZ R3, R2 ;  /* 0x0000000200037305 */ /* 0x0000e2000021f000 */
[----:B-1----:R-:W-:Y:S02]  /*01a0*/  IMAD R23, R23, UR4, RZ ;  /* 0x0000000417177c24 */ /* 0x002fe4000f8e02ff */
[----:B0-----:R-:W-:Y:S02]  /*01b0*/  HFMA2 R2, -RZ, RZ, 0, 0 ;  /* 0x00000000ff027431 */ /* 0x001fe400000001ff */
[----:B---3--:R-:W-:-:S04]  /*01c0*/  IMAD R9, R9, R3, RZ ;  /* 0x0000000309097224 */ /* 0x008fc800078e02ff */
[----:B------:R-:W-:Y:S01]  /*01d0*/  IMAD.HI.U32 R3, R3, R9, R2 ;  /* 0x0000000903037227 */ /* 0x000fe200078e0002 */
[----:B------:R-:W-:-:S05]  /*01e0*/  IADD3 R2, PT, PT, R5, -R0, -R6 ;  /* 0x8000000005027210 */ /* 0x000fca0007ffe806 */
[----:B------:R-:W-:-:S04]  /*01f0*/  IMAD.HI.U32 R3, R3, R2, RZ ;  /* 0x0000000203037227 */ /* 0x000fc800078e00ff */
[----:B------:R-:W-:-:S04]  /*0200*/  IMAD.MOV R5, RZ, RZ, -R3 ;  /* 0x000000ffff057224 */ /* 0x000fc800078e0a03 */
[----:B------:R-:W-:-:S05]  /*0210*/  IMAD R2, R19, R5, R2 ;  /* 0x0000000513027224 */ /* 0x000fca00078e0202 */
[----:B------:R-:W-:-:S13]  /*0220*/  ISETP.GE.U32.AND P0, PT, R2, R19, PT ;  /* 0x000000130200720c */ /* 0x000fda0003f06070 */
[----:B------:R-:W-:Y:S02]  /*0230*/  @P0 IMAD.IADD R2, R2, 0x1, -R19 ;  /* 0x0000000102020824 */ /* 0x000fe400078e0a13 */
[----:B------:R-:W-:-:S03]  /*0240*/  @P0 VIADD R3, R3, 0x1 ;  /* 0x0000000103030836 */ /* 0x000fc60000000000 */
[----:B------:R-:W-:Y:S01]  /*0250*/  ISETP.GE.U32.AND P1, PT, R2, R19, PT ;  /* 0x000000130200720c */ /* 0x000fe20003f26070 */
[----:B------:R-:W-:Y:S02]  /*0260*/  IMAD.MOV.U32 R2, RZ, RZ, R4 ;  /* 0x000000ffff027224 */ /* 0x000fe400078e0004 */
[----:B------:R-:W-:-:S03]  /*0270*/  IMAD.IADD R4, R19, 0x1, R0 ;  /* 0x0000000113047824 */ /* 0x000fc600078e0200 */
[----:B------:R-:W-:-:S07]  /*0280*/  MOV R5, R2 ;  /* 0x0000000200057202 */ /* 0x000fce0000000f00 */
[----:B------:R-:W-:Y:S02]  /*0290*/  @P1 IADD3 R3, PT, PT, R3, 0x1, RZ ;  /* 0x0000000103031810 */ /* 0x000fe40007ffe0ff */
[----:B------:R-:W-:-:S05]  /*02a0*/  @!P2 LOP3.LUT R3, RZ, R19, RZ, 0x33, !PT ;  /* 0x00000013ff03a212 */ /* 0x000fca00078e33ff */
[----:B------:R-:W-:Y:S02]  /*02b0*/  IMAD.IADD R3, R6, 0x1, R3 ;  /* 0x0000000106037824 */ /* 0x000fe400078e0203 */
[----:B------:R-:W-:-:S03]  /*02c0*/  IMAD.IADD R6, R19, 0x1, R4 ;  /* 0x0000000113067824 */ /* 0x000fc600078e0204 */
[----:B--2---:R-:W-:-:S07]  /*02d0*/  LOP3.LUT R7, R3, 0x3, RZ, 0xc0, !PT ;  /* 0x0000000303077812 */ /* 0x004fce00078ec0ff */
.L_x_6:
[----:B------:R-:W-:Y:S01]  /*02e0*/  ISETP.GT.U32.AND P0, PT, R18, 0xf, PT ;  /* 0x0000000f1200780c */ /* 0x000fe20003f04070 */
[----:B------:R-:W-:-:S12]  /*02f0*/  BSSY.RECONVERGENT B1, `(.L_x_1) ;  /* 0x0000041000017945 */ /* 0x000fd80003800200 */
[----:B0123--:R-:W-:Y:S05]  /*0300*/  @P0 BRA `(.L_x_2) ;  /* 0x0000000000fc0947 */ /* 0x00ffea0003800000 */
[----:B------:R-:W-:Y:S01]  /*0310*/  ISETP.NE.AND P0, PT, R7, 0x3, PT ;  /* 0x000000030700780c */ /* 0x000fe20003f05270 */
[----:B------:R-:W-:Y:S01]  /*0320*/  BSSY.RECONVERGENT B2, `(.L_x_3) ;  /* 0x000001e000027945 */ /* 0x000fe20003800200 */
[----:B------:R-:W-:-:S11]  /*0330*/  IMAD.MOV.U32 R22, RZ, RZ, R18 ;  /* 0x000000ffff167224 */ /* 0x000fd600078e0012 */
[----:B------:R-:W-:Y:S05]  /*0340*/  @!P0 BRA `(.L_x_4) ;  /* 0x00000000006c8947 */ /* 0x000fea0003800000 */
[----:B------:R-:W0:Y:S01]  /*0350*/  LDC.64 R8, c[0x0][0x390] ;  /* 0x0000e400ff087b82 */ /* 0x000e220000000a00 */
[----:B------:R-:W-:-:S07]  /*0360*/  IMAD R13, R5, 0x10, R18 ;  /* 0x00000010050d7824 */ /* 0x000fce00078e0212 */
[----:B------:R-:W1:Y:S01]  /*0370*/  LDC.64 R10, c[0x0][0x398] ;  /* 0x0000e600ff0a7b82 */ /* 0x000e620000000a00 */
[----:B0-----:R-:W-:-:S05]  /*0380*/  IMAD.WIDE R8, R13, 0x4, R8 ;  /* 0x000000040d087825 */ /* 0x001fca00078e0208 */
[----:B------:R-:W2:Y:S01]  /*0390*/  LDG.E R15, desc[UR36][R8.64] ;  /* 0x00000024080f7981 */ /* 0x000ea2000c1e1900 */
[----:B------:R-:W-:Y:S01]  /*03a0*/  ISETP.NE.AND P0, PT, R7, RZ, PT ;  /* 0x000000ff0700720c */ /* 0x000fe20003f05270 */
[----:B-1----:R-:W-:Y:S01]  /*03b0*/  IMAD.WIDE R10, R13, 0x4, R10 ;  /* 0x000000040d0a7825 */ /* 0x002fe200078e020a */
[----:B------:R-:W-:-:S04]  /*03c0*/  MOV R22, R0 ;  /* 0x0000000000167202 */ /* 0x000fc80000000f00 */
[----:B--2---:R0:W-:Y:S07]  /*03d0*/  STG.E desc[UR36][R10.64], R15 ;  /* 0x0000000f0a007986 */ /* 0x0041ee000c101924 */
[----:B------:R-:W-:Y:S05]  /*03e0*/  @!P0 BRA `(.L_x_4) ;  /* 0x0000000000448947 */ /* 0x000fea0003800000 */
[----:B------:R-:W-:-:S05]  /*03f0*/  IMAD.SHL.U32 R13, R19, 0x4, RZ ;  /* 0x00000004130d7824 */ /* 0x000fca00078e00ff */
[----:B------:R-:W-:-:S05]  /*0400*/  IADD3 R8, P0, PT, R8, R13, RZ ;  /* 0x0000000d08087210 */ /* 0x000fca0007f1e0ff */
[----:B------:R-:W-:-:S05]  /*0410*/  IMAD.X R9, RZ, RZ, R9, P0 ;  /* 0x000000ffff097224 */ /* 0x000fca00000e0609 */
[----:B0-----:R-:W2:Y:S01]  /*0420*/  LDG.E R15, desc[UR36][R8.64] ;  /* 0x00000024080f7981 */ /* 0x001ea2000c1e1900 */
[----:B------:R-:W-:Y:S01]  /*0430*/  IADD3 R10, P0, PT, R10, R13, RZ ;  /* 0x0000000d0a0a7210 */ /* 0x000fe20007f1e0ff */
[----:B------:R-:W-:-:S03]  /*0440*/  IMAD.MOV.U32 R22, RZ, RZ, R4 ;  /* 0x000000ffff167224 */ /* 0x000fc600078e0004 */
[----:B------:R-:W-:Y:S02]  /*0450*/  IADD3.X R11, PT, PT, RZ, R11, RZ, P0, !PT ;  /* 0x0000000bff0b7210 */ /* 0x000fe400007fe4ff */
[----:B------:R-:W-:-:S03]  /*0460*/  ISETP.NE.AND P0, PT, R7, 0x1, PT ;  /* 0x000000010700780c */ /* 0x000fc60003f05270 */
[----:B--2---:R1:W-:Y:S10]  /*0470*/  STG.E desc[UR36][R10.64], R15 ;  /* 0x0000000f0a007986 */ /* 0x0043f4000c101924 */
[----:B------:R-:W-:Y:S05]  /*0480*/  @!P0 BRA `(.L_x_4) ;  /* 0x00000000001c8947 */ /* 0x000fea0003800000 */
[----:B------:R-:W-:-:S05]  /*0490*/  IADD3 R8, P0, PT, R13, R8, RZ ;  /* 0x000000080d087210 */ /* 0x000fca0007f1e0ff */
[----:B------:R-:W-:-:S06]  /*04a0*/  IMAD.X R9, RZ, RZ, R9, P0 ;  /* 0x000000ffff097224 */ /* 0x000fcc00000e0609 */
[----:B------:R-:W2:Y:S01]  /*04b0*/  LDG.E R9, desc[UR36][R8.64] ;  /* 0x0000002408097981 */ /* 0x000ea2000c1e1900 */
[----:B-1----:R-:W-:Y:S01]  /*04c0*/  IADD3 R10, P0, PT, R13, R10, RZ ;  /* 0x0000000a0d0a7210 */ /* 0x002fe20007f1e0ff */
[----:B------:R-:W-:-:S03]  /*04d0*/  IMAD.MOV.U32 R22, RZ, RZ, R6 ;  /* 0x000000ffff167224 */ /* 0x000fc600078e0006 */
[----:B------:R-:W-:-:S05]  /*04e0*/  IADD3.X R11, PT, PT, RZ, R11, RZ, P0, !PT ;  /* 0x0000000bff0b7210 */ /* 0x000fca00007fe4ff */
[----:B--2---:R2:W-:Y:S04]  /*04f0*/  STG.E desc[UR36][R10.64], R9 ;  /* 0x000000090a007986 */ /* 0x0045e8000c101924 */
.L_x_4:
[----:B------:R-:W-:Y:S05]  /*0500*/  BSYNC.RECONVERGENT B2 ;  /* 0x0000000000027941 */ /* 0x000fea0003800200 */
.L_x_3:
[----:B------:R-:W-:-:S13]  /*0510*/  ISETP.GE.U32.AND P0, PT, R3, 0x3, PT ;  /* 0x000000030300780c */ /* 0x000fda0003f06070 */
[----:B------:R-:W-:Y:S05]  /*0520*/  @!P0 BRA `(.L_x_2) ;  /* 0x0000000000748947 */ /* 0x000fea0003800000 */
[----:B--2---:R-:W2:Y:S01]  /*0530*/  LDC.64 R8, c[0x0][0x390] ;  /* 0x0000e400ff087b82 */ /* 0x004ea20000000a00 */
[----:B------:R-:W-:-:S07]  /*0540*/  IMAD.SHL.U32 R29, R19, 0x4, RZ ;  /* 0x00000004131d7824 */ /* 0x000fce00078e00ff */
[----:B01----:R-:W0:Y:S02]  /*0550*/  LDC.64 R10, c[0x0][0x398] ;  /* 0x0000e600ff0a7b82 */ /* 0x003e240000000a00 */
.L_x_5:
[----:B---3--:R-:W-:-:S05]  /*0560*/  LEA R25, R5, R22, 0x4 ;  /* 0x0000001605197211 */ /* 0x008fca00078e20ff */
[----:B--2---:R-:W-:-:S05]  /*0570*/  IMAD.WIDE R20, R25, 0x4, R8 ;  /* 0x0000000419147825 */ /* 0x004fca00078e0208 */
[----:B------:R-:W2:Y:S01]  /*0580*/  LDG.E R28, desc[UR36][R20.64] ;  /* 0x00000024141c7981 */ /* 0x000ea2000c1e1900 */
[----:B------:R-:W-:Y:S01]  /*0590*/  IADD3 R16, P0, PT, R29, R20, RZ ;  /* 0x000000141d107210 */ /* 0x000fe20007f1e0ff */
[----:B0-----:R-:W-:-:S04]  /*05a0*/  IMAD.WIDE R24, R25, 0x4, R10 ;  /* 0x0000000419187825 */ /* 0x001fc800078e020a */
[----:B------:R-:W-:Y:S01]  /*05b0*/  IMAD.X R17, RZ, RZ, R21, P0 ;  /* 0x000000ffff117224 */ /* 0x000fe200000e0615 */
[C---:B------:R-:W-:Y:S01]  /*05c0*/  IADD3 R12, P0, PT, R29.reuse, R24, RZ ;  /* 0x000000181d0c7210 */ /* 0x040fe20007f1e0ff */
[----:B--2---:R0:W-:Y:S04]  /*05d0*/  STG.E desc[UR36][R24.64], R28 ;  /* 0x0000001c18007986 */ /* 0x0041e8000c101924 */
[----:B0-----:R-:W2:Y:S01]  /*05e0*/  LDG.E R28, desc[UR36][R16.64] ;  /* 0x00000024101c7981 */ /* 0x001ea2000c1e1900 */
[----:B------:R-:W-:Y:S01]  /*05f0*/  IADD3 R14, P1, PT, R29, R16, RZ ;  /* 0x000000101d0e7210 */ /* 0x000fe20007f3e0ff */
[----:B------:R-:W-:-:S03]  /*0600*/  IMAD.X R13, RZ, RZ, R25, P0 ;  /* 0x000000ffff0d7224 */ /* 0x000fc600000e0619 */
[----:B------:R-:W-:Y:S02]  /*0610*/  IADD3.X R15, PT, PT, RZ, R17, RZ, P1, !PT ;  /* 0x00000011ff0f7210 */ /* 0x000fe40000ffe4ff */
[C---:B------:R-:W-:Y:S02]  /*0620*/  IADD3 R20, P0, PT, R29.reuse, R12, RZ ;  /* 0x0000000c1d147210 */ /* 0x040fe40007f1e0ff */
[----:B------:R-:W-:Y:S01]  /*0630*/  IADD3 R26, P1, PT, R29, R14, RZ ;  /* 0x0000000e1d1a7210 */ /* 0x000fe20007f3e0ff */
[----:B--2---:R3:W-:Y:S04]  /*0640*/  STG.E desc[UR36][R12.64], R28 ;  /* 0x0000001c0c007986 */ /* 0x0047e8000c101924 */
[----:B------:R-:W2:Y:S01]  /*0650*/  LDG.E R25, desc[UR36][R14.64] ;  /* 0x000000240e197981 */ /* 0x000ea2000c1e1900 */
[----:B------:R-:W-:-:S02]  /*0660*/  IMAD.X R21, RZ, RZ, R13, P0 ;  /* 0x000000ffff157224 */ /* 0x000fc400000e060d */
[----:B------:R-:W-:Y:S01]  /*0670*/  IMAD.X R27, RZ, RZ, R15, P1 ;  /* 0x000000ffff1b7224 */ /* 0x000fe200008e060f */
[C---:B------:R-:W-:Y:S02]  /*0680*/  IADD3 R16, P0, PT, R29.reuse, R20, RZ ;  /* 0x000000141d107210 */ /* 0x040fe40007f1e0ff */
[----:B--2---:R3:W-:Y:S04]  /*0690*/  STG.E desc[UR36][R20.64], R25 ;  /* 0x0000001914007986 */ /* 0x0047e8000c101924 */
[----:B------:R-:W2:Y:S01]  /*06a0*/  LDG.E R27, desc[UR36][R26.64] ;  /* 0x000000241a1b7981 */ /* 0x000ea2000c1e1900 */
[----:B------:R-:W-:Y:S01]  /*06b0*/  IADD3.X R17, PT, PT, RZ, R21, RZ, P0, !PT ;  /* 0x00000015ff117210 */ /* 0x000fe200007fe4ff */
[----:B------:R-:W-:-:S05]  /*06c0*/  IMAD.IADD R22, R29, 0x1, R22 ;  /* 0x000000011d167824 */ /* 0x000fca00078e0216 */
[----:B------:R-:W-:Y:S01]  /*06d0*/  ISETP.GE.U32.AND P0, PT, R22, 0x10, PT ;  /* 0x000000101600780c */ /* 0x000fe20003f06070 */
[----:B--2---:R3:W-:-:S12]  /*06e0*/  STG.E desc[UR36][R16.64], R27 ;  /* 0x0000001b10007986 */ /* 0x0047d8000c101924 */
[----:B------:R-:W-:Y:S05]  /*06f0*/  @!P0 BRA `(.L_x_5) ;  /* 0xfffffffc00988947 */ /* 0x000fea000383ffff */
.L_x_2:
[----:B------:R-:W-:Y:S05]  /*0700*/  BSYNC.RECONVERGENT B1 ;  /* 0x0000000000017941 */ /* 0x000fea0003800200 */
.L_x_1:
[----:B------:R-:W-:-:S05]  /*0710*/  IMAD.IADD R5, R23, 0x1, R5 ;  /* 0x0000000117057824 */ /* 0x000fca00078e0205 */
[----:B------:R-:W-:-:S13]  /*0720*/  ISETP.GE.AND P0, PT, R5, 0xa, PT ;  /* 0x0000000a0500780c */ /* 0x000fda0003f06270 */
[----:B------:R-:W-:Y:S05]  /*0730*/  @!P0 BRA `(.L_x_6) ;  /* 0xfffffff800e88947 */ /* 0x000fea000383ffff */
[----:B------:R-:W-:Y:S05]  /*0740*/  BSYNC.RECONVERGENT B0 ;  /* 0x0000000000007941 */ /* 0x000fea0003800200 */
.L_x_0:
[----:B------:R-:W4:Y:S02]  /*0750*/  LDCU.64 UR38, c[0x0][0x380] ;  /* 0x00007000ff2677ac */ /* 0x000f240008000a00 */
[----:B----4-:R-:W-:-:S04]  /*0760*/  UIADD3 UR38, UP0, UPT, UR38, 0x8, URZ ;  /* 0x0000000826267890 */ /* 0x010fc8000ff1e0ff */
[----:B------:R-:W-:-:S12]  /*0770*/  UIADD3.X UR39, UPT, UPT, URZ, UR39, URZ, UP0, !UPT ;  /* 0x00000027ff277290 */ /* 0x000fd800087fe4ff */
.L_x_19:
[----:B---3--:R-:W3:Y:S02]  /*0780*/  LDC.64 R16, c[0x0][0x388] ;  /* 0x0000e200ff107b82 */ /* 0x008ee40000000a00 */
[----:B---3--:R-:W-:-:S05]  /*0790*/  IMAD.WIDE R16, R2, 0x4, R16 ;  /* 0x0000000402107825 */ /* 0x008fca00078e0210 */
[----:B------:R-:W3:Y:S04]  /*07a0*/  LDG.E R25, desc[UR36][R16.64+0x4] ;  /* 0x0000042410197981 */ /* 0x000ee8000c1e1900 */
[----:B------:R-:W3:Y:S01]  /*07b0*/  LDG.E R24, desc[UR36][R16.64] ;  /* 0x0000002410187981 */ /* 0x000ee2000c1e1900 */
[----:B------:R-:W-:-:S06]  /*07c0*/  MOV R6, 0x0 ;  /* 0x0000000000067802 */ /* 0x000fcc0000000f00 */
[----:B------:R-:W4:Y:S01]  /*07d0*/  LDC.64 R6, c[0x4][R6] ;  /* 0x0100000006067b82 */ /* 0x000f220000000a00 */
[----:B---3--:R-:W-:-:S05]  /*07e0*/  IADD3 R22, PT, PT, R25, -R24, RZ ;  /* 0x8000001819167210 */ /* 0x008fca0007ffe0ff */
[----:B----4-:R-:W-:-:S07]  /*07f0*/  IMAD.WIDE R4, R22, 0x4, RZ ;  /* 0x0000000416047825 */ /* 0x010fce00078e02ff */
[----:B------:R-:W-:-:S07]  /*0800*/  LEPC R20, `(.L_x_7) ;  /* 0x000000001014794e */ /* 0x000fce0000000000 */
[----:B012---:R-:W-:Y:S05]  /*0810*/  CALL.ABS.NOINC R6 ;  /* 0x0000000006007343 */ /* 0x007fea0003c00000 */
.L_x_7:
[----:B------:R-:W-:-:S13]  /*0820*/  ISETP.GE.AND P0, PT, R22, 0x1, PT ;  /* 0x000000011600780c */ /* 0x000fda0003f06270 */
[----:B------:R-:W-:Y:S05]  /*0830*/  @!P0 BRA `(.L_x_8) ;  /* 0x0000000400308947 */ /* 0x000fea0003800000 */
[----:B------:R0:W5:Y:S01]  /*0840*/  LDG.E R16, desc[UR36][R16.64] ;  /* 0x0000002410107981 */ /* 0x000162000c1e1900 */
[----:B------:R-:W-:Y:S01]  /*0850*/  IMAD.IADD R24, R24, 0x1, -R25 ;  /* 0x0000000118187824 */ /* 0x000fe200078e0a19 */
[----:B------:R-:W-:Y:S01]  /*0860*/  LOP3.LUT R0, R22, 0x3, RZ, 0xc0, !PT ;  /* 0x0000000316007812 */ /* 0x000fe200078ec0ff */
[----:B------:R-:W-:Y:S01]  /*0870*/  BSSY.RECONVERGENT B0, `(.L_x_9) ;  /* 0x000001d000007945 */ /* 0x000fe20003800200 */
[----:B------:R-:W-:Y:S02]  /*0880*/  IMAD.MOV.U32 R3, RZ, RZ, RZ ;  /* 0x000000ffff037224 */ /* 0x000fe400078e00ff */
[----:B------:R-:W-:Y:S02]  /*0890*/  ISETP.GT.U32.AND P1, PT, R24, -0x4, PT ;  /* 0xfffffffc1800780c */ /* 0x000fe40003f24070 */
[----:B------:R-:W-:-:S11]  /*08a0*/  ISETP.NE.AND P0, PT, R0, RZ, PT ;  /* 0x000000ff0000720c */ /* 0x000fd60003f05270 */
[----:B0-----:R-:W-:Y:S05]  /*08b0*/  @P1 BRA `(.L_x_10) ;  /* 0x0000000000601947 */ /* 0x001fea0003800000 */
[----:B------:R-:W-:Y:S02]  /*08c0*/  IADD3 R12, P1, PT, R4, 0x8, RZ ;  /* 0x00000008040c7810 */ /* 0x000fe40007f3e0ff */
[----:B------:R-:W-:Y:S02]  /*08d0*/  LOP3.LUT R3, R22, 0x7ffffffc, RZ, 0xc0, !PT ;  /* 0x7ffffffc16037812 */ /* 0x000fe400078ec0ff */
[----:B-----5:R-:W-:Y:S01]  /*08e0*/  MOV R11, R16 ;  /* 0x00000010000b7202 */ /* 0x020fe20000000f00 */
[----:B------:R-:W-:Y:S02]  /*08f0*/  IMAD.X R25, RZ, RZ, R5, P1 ;  /* 0x000000ffff197224 */ /* 0x000fe400008e0605 */
[----:B------:R-:W-:-:S07]  /*0900*/  IMAD.MOV R10, RZ, RZ, -R3 ;  /* 0x000000ffff0a7224 */ /* 0x000fce00078e0a03 */
.L_x_11:
[----:B------:R-:W-:Y:S01]  /*0910*/  MOV R8, UR38 ;  /* 0x0000002600087c02 */ /* 0x000fe20008000f00 */
[----:B------:R-:W-:-:S04]  /*0920*/  IMAD.U32 R9, RZ, RZ, UR39 ;  /* 0x00000027ff097e24 */ /* 0x000fc8000f8e00ff */
[----:B------:R-:W-:-:S05]  /*0930*/  IMAD.WIDE R8, R11, 0x4, R8 ;  /* 0x000000040b087825 */ /* 0x000fca00078e0208 */
[----:B0-----:R-:W2:Y:S01]  /*0940*/  LDG.E R13, desc[UR36][R8.64+-0x8] ;  /* 0xfffff824080d7981 */ /* 0x001ea2000c1e1900 */
[----:B------:R-:W-:Y:S01]  /*0950*/  IMAD.MOV.U32 R6, RZ, RZ, R12 ;  /* 0x000000ffff067224 */ /* 0x000fe200078e000c */
[----:B------:R-:W-:-:S05]  /*0960*/  MOV R7, R25 ;  /* 0x0000001900077202 */ /* 0x000fca0000000f00 */
[----:B--2---:R0:W-:Y:S04]  /*0970*/  ST.E desc[UR36][R6.64+-0x8], R13 ;  /* 0xfffff80d06007985 */ /* 0x0041e8000c101924 */
[----:B------:R-:W2:Y:S04]  /*0980*/  LDG.E R15, desc[UR36][R8.64+-0x4] ;  /* 0xfffffc24080f7981 */ /* 0x000ea8000c1e1900 */
[----:B--2---:R0:W-:Y:S04]  /*0990*/  ST.E desc[UR36][R6.64+-0x4], R15 ;  /* 0xfffffc0f06007985 */ /* 0x0041e8000c101924 */
[----:B------:R-:W2:Y:S04]  /*09a0*/  LDG.E R17, desc[UR36][R8.64] ;  /* 0x0000002408117981 */ /* 0x000ea8000c1e1900 */
[----:B--2---:R0:W-:Y:S04]  /*09b0*/  ST.E desc[UR36][R6.64], R17 ;  /* 0x0000001106007985 */ /* 0x0041e8000c101924 */
[----:B------:R-:W2:Y:S01]  /*09c0*/  LDG.E R21, desc[UR36][R8.64+0x4] ;  /* 0x0000042408157981 */ /* 0x000ea2000c1e1900 */
[----:B------:R-:W-:Y:S01]  /*09d0*/  VIADD R10, R10, 0x4 ;  /* 0x000000040a0a7836 */ /* 0x000fe20000000000 */
[----:B------:R-:W-:-:S02]  /*09e0*/  IADD3 R12, P2, PT, R6, 0x10, RZ ;  /* 0x00000010060c7810 */ /* 0x000fc40007f5e0ff */
[----:B------:R-:W-:Y:S02]  /*09f0*/  IADD3 R11, PT, PT, R11, 0x4, RZ ;  /* 0x000000040b0b7810 */ /* 0x000fe40007ffe0ff */
[----:B------:R-:W-:Y:S01]  /*0a00*/  ISETP.NE.AND P1, PT, R10, RZ, PT ;  /* 0x000000ff0a00720c */ /* 0x000fe20003f25270 */
[----:B------:R-:W-:Y:S01]  /*0a10*/  IMAD.X R25, RZ, RZ, R7, P2 ;  /* 0x000000ffff197224 */ /* 0x000fe200010e0607 */
[----:B--2---:R0:W-:Y:S11]  /*0a20*/  ST.E desc[UR36][R6.64+0x4], R21 ;  /* 0x0000041506007985 */ /* 0x0041f6000c101924 */
[----:B------:R-:W-:Y:S05]  /*0a30*/  @P1 BRA `(.L_x_11) ;  /* 0xfffffffc00b41947 */ /* 0x000fea000383ffff */
.L_x_10:
[----:B------:R-:W-:Y:S05]  /*0a40*/  BSYNC.RECONVERGENT B0 ;  /* 0x0000000000007941 */ /* 0x000fea0003800200 */
.L_x_9:
[----:B------:R-:W-:Y:S04]  /*0a50*/  BSSY.RECONVERGENT B0, `(.L_x_12) ;  /* 0x0000010000007945 */ /* 0x000fe80003800200 */
[----:B------:R-:W-:Y:S05]  /*0a60*/  @!P0 BRA `(.L_x_13) ;  /* 0x0000000000388947 */ /* 0x000fea0003800000 */
[----:B0-----:R-:W0:Y:S01]  /*0a70*/  LDC.64 R6, c[0x0][0x380] ;  /* 0x0000e000ff067b82 */ /* 0x001e220000000a00 */
[----:B-----5:R-:W-:-:S04]  /*0a80*/  IMAD.IADD R9, R16, 0x1, R3 ;  /* 0x0000000110097824 */ /* 0x020fc800078e0203 */
[----:B0-----:R-:W-:-:S05]  /*0a90*/  IMAD.WIDE R6, R9, 0x4, R6 ;  /* 0x0000000409067825 */ /* 0x001fca00078e0206 */
[----:B------:R-:W2:Y:S01]  /*0aa0*/  LDG.E R11, desc[UR36][R6.64] ;  /* 0x00000024060b7981 */ /* 0x000ea2000c1e1900 */
[----:B------:R-:W-:Y:S01]  /*0ab0*/  IMAD.WIDE.U32 R8, R3, 0x4, R4 ;  /* 0x0000000403087825 */ /* 0x000fe200078e0004 */
[----:B------:R-:W-:-:S04]  /*0ac0*/  ISETP.NE.AND P0, PT, R0, 0x1, PT ;  /* 0x000000010000780c */ /* 0x000fc80003f05270 */
[----:B--2---:R1:W-:Y:S09]  /*0ad0*/  ST.E desc[UR36][R8.64], R11 ;  /* 0x0000000b08007985 */ /* 0x0043f2000c101924 */
[----:B------:R-:W-:Y:S05]  /*0ae0*/  @!P0 BRA `(.L_x_13) ;  /* 0x0000000000188947 */ /* 0x000fea0003800000 */
[----:B------:R-:W2:Y:S01]  /*0af0*/  LDG.E R3, desc[UR36][R6.64+0x4] ;  /* 0x0000042406037981 */ /* 0x000ea2000c1e1900 */
[----:B------:R-:W-:-:S03]  /*0b00*/  ISETP.NE.AND P0, PT, R0, 0x2, PT ;  /* 0x000000020000780c */ /* 0x000fc60003f05270 */
[----:B--2---:R2:W-:Y:S10]  /*0b10*/  ST.E desc[UR36][R8.64+0x4], R3 ;  /* 0x0000040308007985 */ /* 0x0045f4000c101924 */
[----:B------:R-:W-:Y:S05]  /*0b20*/  @!P0 BRA `(.L_x_13) ;  /* 0x0000000000088947 */ /* 0x000fea0003800000 */
[----:B------:R-:W3:Y:S04]  /*0b30*/  LDG.E R7, desc[UR36][R6.64+0x8] ;  /* 0x0000082406077981 */ /* 0x000ee8000c1e1900 */
[----:B---3--:R3:W-:Y:S02]  /*0b40*/  ST.E desc[UR36][R8.64+0x8], R7 ;  /* 0x0000080708007985 */ /* 0x0087e4000c101924 */
.L_x_13:
[----:B------:R-:W-:Y:S05]  /*0b50*/  BSYNC.RECONVERGENT B0 ;  /* 0x0000000000007941 */ /* 0x000fea0003800200 */
.L_x_12:
[----:B--2---:R-:W-:-:S07]  /*0b60*/  IMAD.MOV.U32 R3, RZ, RZ, RZ ;  /* 0x000000ffff037224 */ /* 0x004fce00078e00ff */
.L_x_17:
[----:B------:R-:W-:Y:S01]  /*0b70*/  ISETP.GT.U32.AND P0, PT, R18, 0xf, PT ;  /* 0x0000000f1200780c */ /* 0x000fe20003f04070 */
[----:B------:R-:W-:-:S12]  /*0b80*/  BSSY.RECONVERGENT B0, `(.L_x_14) ;  /* 0x0000014000007945 */ /* 0x000fd80003800200 */
[----:B----4-:R-:W-:Y:S05]  /*0b90*/  @P0 BRA `(.L_x_15) ;  /* 0x0000000000480947 */ /* 0x010fea0003800000 */
[----:B------:R-:W-:Y:S01]  /*0ba0*/  MOV R10, R4 ;  /* 0x00000004000a7202 */ /* 0x000fe20000000f00 */
[----:B-1----:R-:W-:Y:S01]  /*0bb0*/  IMAD.MOV.U32 R11, RZ, RZ, R5 ;  /* 0x000000ffff0b7224 */ /* 0x002fe200078e0005 */
[----:B0--3--:R-:W0:Y:S03]  /*0bc0*/  LDC.64 R6, c[0x0][0x390] ;  /* 0x0000e400ff067b82 */ /* 0x009e260000000a00 */
[----:B------:R-:W-:-:S05]  /*0bd0*/  IMAD.WIDE.U32 R10, R3, 0x4, R10 ;  /* 0x00000004030a7825 */ /* 0x000fca00078e000a */
[----:B------:R1:W5:Y:S01]  /*0be0*/  LD.E R17, desc[UR36][R10.64] ;  /* 0x000000240a117980 */ /* 0x000362000c101900 */
[----:B------:R-:W2:Y:S01]  /*0bf0*/  LDC.64 R8, c[0x0][0x398] ;  /* 0x0000e600ff087b82 */ /* 0x000ea20000000a00 */
[----:B------:R-:W-:-:S07]  /*0c00*/  IMAD.MOV.U32 R0, RZ, RZ, R18 ;  /* 0x000000ffff007224 */ /* 0x000fce00078e0012 */
.L_x_16:
[----:B-----5:R-:W-:Y:S01]  /*0c10*/  LEA R13, R17, R0, 0x4 ;  /* 0x00000000110d7211 */ /* 0x020fe200078e20ff */
[----:B-1--4-:R-:W-:-:S04]  /*0c20*/  IMAD R11, R2, 0x10, R0 ;  /* 0x00000010020b7824 */ /* 0x012fc800078e0200 */
[----:B0-----:R-:W-:-:S04]  /*0c30*/  IMAD.WIDE R12, R13, 0x4, R6 ;  /* 0x000000040d0c7825 */ /* 0x001fc800078e0206 */
[----:B--2---:R-:W-:Y:S02]  /*0c40*/  IMAD.WIDE R10, R11, 0x4, R8 ;  /* 0x000000040b0a7825 */ /* 0x004fe400078e0208 */
[----:B------:R-:W2:Y:S04]  /*0c50*/  LDG.E R12, desc[UR36][R12.64] ;  /* 0x000000240c0c7981 */ /* 0x000ea8000c1e1900 */
[----:B------:R-:W2:Y:S01]  /*0c60*/  LDG.E R15, desc[UR36][R10.64] ;  /* 0x000000240a0f7981 */ /* 0x000ea2000c1e1900 */
[----:B------:R-:W-:-:S05]  /*0c70*/  IMAD.IADD R0, R19, 0x1, R0 ;  /* 0x0000000113007824 */ /* 0x000fca00078e0200 */
[----:B------:R-:W-:Y:S01]  /*0c80*/  ISETP.GE.U32.AND P0, PT, R0, 0x10, PT ;  /* 0x000000100000780c */ /* 0x000fe20003f06070 */
[----:B--2---:R-:W-:-:S05]  /*0c90*/  FADD R15, R12, R15 ;  /* 0x0000000f0c0f7221 */ /* 0x004fca0000000000 */
[----:B------:R4:W-:Y:S07]  /*0ca0*/  STG.E desc[UR36][R10.64], R15 ;  /* 0x0000000f0a007986 */ /* 0x0009ee000c101924 */
[----:B------:R-:W-:Y:S05]  /*0cb0*/  @!P0 BRA `(.L_x_16) ;  /* 0xfffffffc00d48947 */ /* 0x000fea000383ffff */
.L_x_15:
[----:B------:R-:W-:Y:S05]  /*0cc0*/  BSYNC.RECONVERGENT B0 ;  /* 0x0000000000007941 */ /* 0x000fea0003800200 */
.L_x_14:
[----:B------:R-:W-:-:S04]  /*0cd0*/  IADD3 R3, PT, PT, R3, 0x1, RZ ;  /* 0x0000000103037810 */ /* 0x000fc80007ffe0ff */
[----:B------:R-:W-:-:S13]  /*0ce0*/  ISETP.NE.AND P0, PT, R3, R22, PT ;  /* 0x000000160300720c */ /* 0x000fda0003f05270 */
[----:B------:R-:W-:Y:S05]  /*0cf0*/  @P0 BRA `(.L_x_17) ;  /* 0xfffffffc009c0947 */ /* 0x000fea000383ffff */
.L_x_8:
[----:B------:R-:W-:Y:S01]  /*0d00*/  MOV R0, 0x8 ;  /* 0x0000000800007802 */ /* 0x000fe20000000f00 */
[----:B------:R-:W-:Y:S05]  /*0d10*/  WARPSYNC.ALL ;  /* 0x0000000000007948 */ /* 0x000fea0003800000 */
[----:B------:R-:W-:Y:S08]  /*0d20*/  BAR.SYNC.DEFER_BLOCKING 0x0 ;  /* 0x0000000000007b1d */ /* 0x000ff00000010000 */
[----:B0--3--:R0:W2:Y:S02]  /*0d30*/  LDC.64 R6, c[0x4][R0] ;  /* 0x0100000000067b82 */ /* 0x0090a40000000a00 */
[----:B------:R-:W-:-:S07]  /*0d40*/  LEPC R20, `(.L_x_18) ;  /* 0x000000001014794e */ /* 0x000fce0000000000 */
[----:B012-45:R-:W-:Y:S05]  /*0d50*/  CALL.ABS.NOINC R6 ;  /* 0x0000000006007343 */ /* 0x037fea0003c00000 */
.L_x_18:
[----:B------:R-:W-:-:S05]  /*0d60*/  IMAD.IADD R2, R23, 0x1, R2 ;  /* 0x0000000117027824 */ /* 0x000fca00078e0202 */
[----:B------:R-:W-:-:S13]  /*0d70*/  ISETP.GE.AND P0, PT, R2, 0xa, PT ;  /* 0x0000000a0200780c */ /* 0x000fda0003f06270 */
[----:B------:R-:W-:Y:S05]  /*0d80*/  @!P0 BRA `(.L_x_19) ;  /* 0xfffffff8007c8947 */ /* 0x000fea000383ffff */
[----:B------:R-:W-:Y:S05]  /*0d90*/  EXIT ;  /* 0x000000000000794d */ /* 0x000fea0003800000 */
.L_x_20:
[----:B------:R-:W-:-:S00]  /*0da0*/  BRA `(.L_x_20) ;  /* 0xfffffffc00fc7947 */ /* 0x000fc0000383ffff */
[----:B------:R-:W-:-:S00]  /*0db0*/  NOP ;  /* 0x0000000000007918 */ /* 0x000fc00000000000 */
        /* <DEDUP_REMOVED lines=12> */
.L_x_21:


//--------------------- .nv.shared.reserved.0     --------------------------
	.section	.nv.shared.reserved.0,"aw",@nobits
	.weak		__nv_reservedSMEM_offset_0_alias
	.size		__nv_reservedSMEM_offset_0_alias, 0, 64
	.other		__nv_reservedSMEM_offset_0_alias,@"STO_CUDA_RESERVED_SHARED STV_DEFAULT"
__nv_reservedSMEM_offset_0_alias:
	.zero		0
	.zero		64


//--------------------- .nv.constant0._Z22dummy_aggregate_kernelPiS_PfS0_ --------------------------
	.section	.nv.constant0._Z22dummy_aggregate_kernelPiS_PfS0_,"a",@progbits
	.sectionflags	@""
	.align	4
.nv.constant0._Z22dummy_aggregate_kernelPiS_PfS0_:
	.zero		928


//--------------------- SYMBOLS --------------------------

	.type		.nv.reservedSmem.offset0,@object
	.size		.nv.reservedSmem.offset0,0x4
	.type		malloc,@function
	.type		free,@function
